//
// Generated by NVIDIA NVVM Compiler
//
// Compiler Build ID: CL-36424714
// Cuda compilation tools, release 13.0, V13.0.88
// Based on NVVM 20.0.0
//

.version 9.0
.target sm_100
.address_size 64

	// .globl	_Z6kernelPiS_S_ii

.visible .entry _Z6kernelPiS_S_ii(
	.param .u64 .ptr .align 1 _Z6kernelPiS_S_ii_param_0,
	.param .u64 .ptr .align 1 _Z6kernelPiS_S_ii_param_1,
	.param .u64 .ptr .align 1 _Z6kernelPiS_S_ii_param_2,
	.param .u32 _Z6kernelPiS_S_ii_param_3,
	.param .u32 _Z6kernelPiS_S_ii_param_4
)
{
	.reg .pred 	%p<11>;
	.reg .b32 	%r<148>;
	.reg .b64 	%rd<58>;

	ld.param.u64 	%rd10, [_Z6kernelPiS_S_ii_param_0];
	ld.param.u64 	%rd11, [_Z6kernelPiS_S_ii_param_1];
	ld.param.u64 	%rd9, [_Z6kernelPiS_S_ii_param_2];
	ld.param.u32 	%r36, [_Z6kernelPiS_S_ii_param_3];
	ld.param.u32 	%r37, [_Z6kernelPiS_S_ii_param_4];
	cvta.to.global.u64 	%rd1, %rd11;
	cvta.to.global.u64 	%rd2, %rd10;
	mov.u32 	%r38, %tid.x;
	mov.u32 	%r39, %ctaid.x;
	mov.u32 	%r40, %ntid.x;
	mad.lo.s32 	%r1, %r39, %r40, %r38;
	setp.ge.s32 	%p1, %r1, %r37;
	@%p1 bra 	$L__BB0_15;
	setp.lt.s32 	%p2, %r36, 1;
	mov.b32 	%r147, 0;
	@%p2 bra 	$L__BB0_14;
	and.b32  	%r2, %r36, 15;
	setp.lt.u32 	%p3, %r36, 16;
	mov.b32 	%r139, 0;
	mov.u32 	%r147, %r139;
	@%p3 bra 	$L__BB0_5;
	and.b32  	%r139, %r36, 2147483632;
	neg.s32 	%r133, %r139;
	shl.b32 	%r5, %r37, 4;
	add.s64 	%rd56, %rd2, 32;
	mov.b32 	%r147, 0;
	mul.wide.s32 	%rd14, %r37, 4;
	mov.u32 	%r132, %r1;
$L__BB0_4:
	.pragma "nounroll";
	ld.global.u32 	%r45, [%rd56+-32];
	mul.wide.s32 	%rd12, %r132, 4;
	add.s64 	%rd13, %rd1, %rd12;
	ld.global.u32 	%r46, [%rd13];
	mad.lo.s32 	%r47, %r46, %r45, %r147;
	ld.global.u32 	%r48, [%rd56+-28];
	add.s64 	%rd15, %rd13, %rd14;
	ld.global.u32 	%r49, [%rd15];
	mad.lo.s32 	%r50, %r49, %r48, %r47;
	ld.global.u32 	%r51, [%rd56+-24];
	add.s64 	%rd16, %rd15, %rd14;
	ld.global.u32 	%r52, [%rd16];
	mad.lo.s32 	%r53, %r52, %r51, %r50;
	ld.global.u32 	%r54, [%rd56+-20];
	add.s64 	%rd17, %rd16, %rd14;
	ld.global.u32 	%r55, [%rd17];
	mad.lo.s32 	%r56, %r55, %r54, %r53;
	ld.global.u32 	%r57, [%rd56+-16];
	add.s64 	%rd18, %rd17, %rd14;
	ld.global.u32 	%r58, [%rd18];
	mad.lo.s32 	%r59, %r58, %r57, %r56;
	ld.global.u32 	%r60, [%rd56+-12];
	add.s64 	%rd19, %rd18, %rd14;
	ld.global.u32 	%r61, [%rd19];
	mad.lo.s32 	%r62, %r61, %r60, %r59;
	ld.global.u32 	%r63, [%rd56+-8];
	add.s64 	%rd20, %rd19, %rd14;
	ld.global.u32 	%r64, [%rd20];
	mad.lo.s32 	%r65, %r64, %r63, %r62;
	ld.global.u32 	%r66, [%rd56+-4];
	add.s64 	%rd21, %rd20, %rd14;
	ld.global.u32 	%r67, [%rd21];
	mad.lo.s32 	%r68, %r67, %r66, %r65;
	ld.global.u32 	%r69, [%rd56];
	add.s64 	%rd22, %rd21, %rd14;
	ld.global.u32 	%r70, [%rd22];
	mad.lo.s32 	%r71, %r70, %r69, %r68;
	ld.global.u32 	%r72, [%rd56+4];
	add.s64 	%rd23, %rd22, %rd14;
	ld.global.u32 	%r73, [%rd23];
	mad.lo.s32 	%r74, %r73, %r72, %r71;
	ld.global.u32 	%r75, [%rd56+8];
	add.s64 	%rd24, %rd23, %rd14;
	ld.global.u32 	%r76, [%rd24];
	mad.lo.s32 	%r77, %r76, %r75, %r74;
	ld.global.u32 	%r78, [%rd56+12];
	add.s64 	%rd25, %rd24, %rd14;
	ld.global.u32 	%r79, [%rd25];
	mad.lo.s32 	%r80, %r79, %r78, %r77;
	ld.global.u32 	%r81, [%rd56+16];
	add.s64 	%rd26, %rd25, %rd14;
	ld.global.u32 	%r82, [%rd26];
	mad.lo.s32 	%r83, %r82, %r81, %r80;
	ld.global.u32 	%r84, [%rd56+20];
	add.s64 	%rd27, %rd26, %rd14;
	ld.global.u32 	%r85, [%rd27];
	mad.lo.s32 	%r86, %r85, %r84, %r83;
	ld.global.u32 	%r87, [%rd56+24];
	add.s64 	%rd28, %rd27, %rd14;
	ld.global.u32 	%r88, [%rd28];
	mad.lo.s32 	%r89, %r88, %r87, %r86;
	ld.global.u32 	%r90, [%rd56+28];
	add.s64 	%rd29, %rd28, %rd14;
	ld.global.u32 	%r91, [%rd29];
	mad.lo.s32 	%r147, %r91, %r90, %r89;
	add.s32 	%r133, %r133, 16;
	add.s32 	%r132, %r132, %r5;
	add.s64 	%rd56, %rd56, 64;
	setp.ne.s32 	%p4, %r133, 0;
	@%p4 bra 	$L__BB0_4;
$L__BB0_5:
	setp.eq.s32 	%p5, %r2, 0;
	@%p5 bra 	$L__BB0_14;
	and.b32  	%r15, %r36, 7;
	setp.lt.u32 	%p6, %r2, 8;
	@%p6 bra 	$L__BB0_8;
	mul.wide.u32 	%rd30, %r139, 4;
	add.s64 	%rd31, %rd2, %rd30;
	ld.global.u32 	%r93, [%rd31];
	mad.lo.s32 	%r94, %r139, %r37, %r1;
	mul.wide.s32 	%rd32, %r94, 4;
	add.s64 	%rd33, %rd1, %rd32;
	ld.global.u32 	%r95, [%rd33];
	mad.lo.s32 	%r96, %r95, %r93, %r147;
	ld.global.u32 	%r97, [%rd31+4];
	mul.wide.s32 	%rd34, %r37, 4;
	add.s64 	%rd35, %rd33, %rd34;
	ld.global.u32 	%r98, [%rd35];
	mad.lo.s32 	%r99, %r98, %r97, %r96;
	ld.global.u32 	%r100, [%rd31+8];
	add.s64 	%rd36, %rd35, %rd34;
	ld.global.u32 	%r101, [%rd36];
	mad.lo.s32 	%r102, %r101, %r100, %r99;
	ld.global.u32 	%r103, [%rd31+12];
	add.s64 	%rd37, %rd36, %rd34;
	ld.global.u32 	%r104, [%rd37];
	mad.lo.s32 	%r105, %r104, %r103, %r102;
	ld.global.u32 	%r106, [%rd31+16];
	add.s64 	%rd38, %rd37, %rd34;
	ld.global.u32 	%r107, [%rd38];
	mad.lo.s32 	%r108, %r107, %r106, %r105;
	ld.global.u32 	%r109, [%rd31+20];
	add.s64 	%rd39, %rd38, %rd34;
	ld.global.u32 	%r110, [%rd39];
	mad.lo.s32 	%r111, %r110, %r109, %r108;
	ld.global.u32 	%r112, [%rd31+24];
	add.s64 	%rd40, %rd39, %rd34;
	ld.global.u32 	%r113, [%rd40];
	mad.lo.s32 	%r114, %r113, %r112, %r111;
	ld.global.u32 	%r115, [%rd31+28];
	add.s64 	%rd41, %rd40, %rd34;
	ld.global.u32 	%r116, [%rd41];
	mad.lo.s32 	%r147, %r116, %r115, %r114;
	add.s32 	%r139, %r139, 8;
$L__BB0_8:
	setp.eq.s32 	%p7, %r15, 0;
	@%p7 bra 	$L__BB0_14;
	and.b32  	%r21, %r36, 3;
	setp.lt.u32 	%p8, %r15, 4;
	@%p8 bra 	$L__BB0_11;
	mul.wide.u32 	%rd42, %r139, 4;
	add.s64 	%rd43, %rd2, %rd42;
	ld.global.u32 	%r118, [%rd43];
	mad.lo.s32 	%r119, %r139, %r37, %r1;
	mul.wide.s32 	%rd44, %r119, 4;
	add.s64 	%rd45, %rd1, %rd44;
	ld.global.u32 	%r120, [%rd45];
	mad.lo.s32 	%r121, %r120, %r118, %r147;
	ld.global.u32 	%r122, [%rd43+4];
	mul.wide.s32 	%rd46, %r37, 4;
	add.s64 	%rd47, %rd45, %rd46;
	ld.global.u32 	%r123, [%rd47];
	mad.lo.s32 	%r124, %r123, %r122, %r121;
	ld.global.u32 	%r125, [%rd43+8];
	add.s64 	%rd48, %rd47, %rd46;
	ld.global.u32 	%r126, [%rd48];
	mad.lo.s32 	%r127, %r126, %r125, %r124;
	ld.global.u32 	%r128, [%rd43+12];
	add.s64 	%rd49, %rd48, %rd46;
	ld.global.u32 	%r129, [%rd49];
	mad.lo.s32 	%r147, %r129, %r128, %r127;
	add.s32 	%r139, %r139, 4;
$L__BB0_11:
	setp.eq.s32 	%p9, %r21, 0;
	@%p9 bra 	$L__BB0_14;
	mad.lo.s32 	%r145, %r139, %r37, %r1;
	mul.wide.u32 	%rd50, %r139, 4;
	add.s64 	%rd57, %rd2, %rd50;
	neg.s32 	%r144, %r21;
$L__BB0_13:
	.pragma "nounroll";
	ld.global.u32 	%r130, [%rd57];
	mul.wide.s32 	%rd51, %r145, 4;
	add.s64 	%rd52, %rd1, %rd51;
	ld.global.u32 	%r131, [%rd52];
	mad.lo.s32 	%r147, %r131, %r130, %r147;
	add.s32 	%r145, %r145, %r37;
	add.s64 	%rd57, %rd57, 4;
	add.s32 	%r144, %r144, 1;
	setp.ne.s32 	%p10, %r144, 0;
	@%p10 bra 	$L__BB0_13;
$L__BB0_14:
	cvta.to.global.u64 	%rd53, %rd9;
	mul.wide.s32 	%rd54, %r1, 4;
	add.s64 	%rd55, %rd53, %rd54;
	st.global.u32 	[%rd55], %r147;
$L__BB0_15:
	ret;

}


// ===== COMPILED SASS (sm_100) =====

	.target	sm_100

	.elftype	@"ET_EXEC"


//--------------------- .note.nv.tkinfo           --------------------------
	.section	.note.nv.tkinfo,"",@"SHT_NOTE"
	.sectionflags	@"SHF_NOTE_NV_TKINFO"
	.tkinfo
        /*0018*/ 	.word	0x00000002
        /*0030*/ 	.string	""
        /*0030*/ 	.string	"ptxas"
        /*0030*/ 	.string	"Cuda compilation tools, release 13.0, V13.0.88"
        /*0030*/ 	.string	"Build cuda_13.0.r13.0/compiler.36424714_0"
        /*0030*/ 	.string	"-arch sm_100 -m 64 "



//--------------------- .note.nv.cuinfo           --------------------------
	.section	.note.nv.cuinfo,"",@"SHT_NOTE"
	.sectionflags	@"SHF_NOTE_NV_CUINFO"
        /*0018*/ 	.short	0x0002
        /*001a*/ 	.short	0x0064
        /*001c*/ 	.short	0x0082
	.zero		2


//--------------------- .nv.info                  --------------------------
	.section	.nv.info,"",@"SHT_CUDA_INFO"
	.align	4


	//----- nvinfo : EIATTR_REGCOUNT
	.align		4
        /*0000*/ 	.byte	0x04, 0x2f
        /*0002*/ 	.short	(.L_1 - .L_0)
	.align		4
.L_0:
        /*0004*/ 	.word	index@(_Z6kernelPiS_S_ii)
        /*0008*/ 	.word	0x00000020


	//----- nvinfo : EIATTR_FRAME_SIZE
	.align		4
.L_1:
        /*000c*/ 	.byte	0x04, 0x11
        /*000e*/ 	.short	(.L_3 - .L_2)
	.align		4
.L_2:
        /*0010*/ 	.word	index@(_Z6kernelPiS_S_ii)
        /*0014*/ 	.word	0x00000000


	//----- nvinfo : EIATTR_MIN_STACK_SIZE
	.align		4
.L_3:
        /*0018*/ 	.byte	0x04, 0x12
        /*001a*/ 	.short	(.L_5 - .L_4)
	.align		4
.L_4:
        /*001c*/ 	.word	index@(_Z6kernelPiS_S_ii)
        /*0020*/ 	.word	0x00000000
.L_5:


//--------------------- .nv.compat                --------------------------
	.section	.nv.compat,"",@"SHT_CUDA_COMPAT_INFO"
	.align	4
        /*0000*/ 	.byte	0x02, 0x09, 0x00, 0x00, 0x02, 0x02, 0x01, 0x00, 0x02, 0x05, 0x05, 0x00, 0x03, 0x07, 0x01, 0x01
        /*0010*/ 	.byte	0x02, 0x03, 0x00, 0x00, 0x02, 0x06, 0x01, 0x00, 0x04, 0x0b, 0x08, 0x00, 0x09, 0x00, 0x00, 0x00
        /*0020*/ 	.byte	0x00, 0x00, 0x00, 0x00


//--------------------- .nv.info._Z6kernelPiS_S_ii --------------------------
	.section	.nv.info._Z6kernelPiS_S_ii,"",@"SHT_CUDA_INFO"
	.sectionflags	@""
	.align	4


	//----- nvinfo : EIATTR_CUDA_API_VERSION
	.align		4
        /*0000*/ 	.byte	0x04, 0x37
        /*0002*/ 	.short	(.L_7 - .L_6)
.L_6:
        /*0004*/ 	.word	0x00000082


	//----- nvinfo : EIATTR_KPARAM_INFO
	.align		4
.L_7:
        /*0008*/ 	.byte	0x04, 0x17
        /*000a*/ 	.short	(.L_9 - .L_8)
.L_8:
        /*000c*/ 	.word	0x00000000
        /*0010*/ 	.short	0x0004
        /*0012*/ 	.short	0x001c
        /*0014*/ 	.byte	0x00, 0xf0, 0x11, 0x00


	//----- nvinfo : EIATTR_KPARAM_INFO
	.align		4
.L_9:
        /*0018*/ 	.byte	0x04, 0x17
        /*001a*/ 	.short	(.L_11 - .L_10)
.L_10:
        /*001c*/ 	.word	0x00000000
        /*0020*/ 	.short	0x0003
        /*0022*/ 	.short	0x0018
        /*0024*/ 	.byte	0x00, 0xf0, 0x11, 0x00


	//----- nvinfo : EIATTR_KPARAM_INFO
	.align		4
.L_11:
        /*0028*/ 	.byte	0x04, 0x17
        /*002a*/ 	.short	(.L_13 - .L_12)
.L_12:
        /*002c*/ 	.word	0x00000000
        /*0030*/ 	.short	0x0002
        /*0032*/ 	.short	0x0010
        /*0034*/ 	.byte	0x00, 0xf5, 0x21, 0x00


	//----- nvinfo : EIATTR_KPARAM_INFO
	.align		4
.L_13:
        /*0038*/ 	.byte	0x04, 0x17
        /*003a*/ 	.short	(.L_15 - .L_14)
.L_14:
        /*003c*/ 	.word	0x00000000
        /*0040*/ 	.short	0x0001
        /*0042*/ 	.short	0x0008
        /*0044*/ 	.byte	0x00, 0xf5, 0x21, 0x00


	//----- nvinfo : EIATTR_KPARAM_INFO
	.align		4
.L_15:
        /*0048*/ 	.byte	0x04, 0x17
        /*004a*/ 	.short	(.L_17 - .L_16)
.L_16:
        /*004c*/ 	.word	0x00000000
        /*0050*/ 	.short	0x0000
        /*0052*/ 	.short	0x0000
        /*0054*/ 	.byte	0x00, 0xf5, 0x21, 0x00


	//----- nvinfo : EIATTR_SPARSE_MMA_MASK
	.align		4
.L_17:
        /*0058*/ 	.byte	0x03, 0x50
        /*005a*/ 	.short	0x0000


	//----- nvinfo : EIATTR_MAXREG_COUNT
	.align		4
        /*005c*/ 	.byte	0x03, 0x1b
        /*005e*/ 	.short	0x00ff


	//----- nvinfo : EIATTR_MERCURY_ISA_VERSION
	.align		4
        /*0060*/ 	.byte	0x03, 0x5f
        /*0062*/ 	.short	0x0101


	//----- nvinfo : EIATTR_VRC_CTA_INIT_COUNT
	.align		4
        /*0064*/ 	.byte	0x02, 0x4a
	.zero		1
	.zero		1


	//----- nvinfo : EIATTR_EXIT_INSTR_OFFSETS
	.align		4
        /*0068*/ 	.byte	0x04, 0x1c
        /*006a*/ 	.short	(.L_19 - .L_18)


	//   ....[0]....
.L_18:
        /*006c*/ 	.word	0x00000070


	//   ....[1]....
        /*0070*/ 	.word	0x00000bd0


	//----- nvinfo : EIATTR_CBANK_PARAM_SIZE
	.align		4
.L_19:
        /*0074*/ 	.byte	0x03, 0x19
        /*0076*/ 	.short	0x0020


	//----- nvinfo : EIATTR_PARAM_CBANK
	.align		4
        /*0078*/ 	.byte	0x04, 0x0a
        /*007a*/ 	.short	(.L_21 - .L_20)
	.align		4
.L_20:
        /*007c*/ 	.word	index@(.nv.constant0._Z6kernelPiS_S_ii)
        /*0080*/ 	.short	0x0380
        /*0082*/ 	.short	0x0020


	//----- nvinfo : EIATTR_SW_WAR
	.align		4
.L_21:
        /*0084*/ 	.byte	0x04, 0x36
        /*0086*/ 	.short	(.L_23 - .L_22)
.L_22:
        /*0088*/ 	.word	0x00000008
.L_23:


//--------------------- .nv.callgraph             --------------------------
	.section	.nv.callgraph,"",@"SHT_CUDA_CALLGRAPH"
	.align	4
	.sectionentsize	8
	.align		4
        /*0000*/ 	.word	0x00000000
	.align		4
        /*0004*/ 	.word	0xffffffff
	.align		4
        /*0008*/ 	.word	0x00000000
	.align		4
        /*000c*/ 	.word	0xfffffffe
	.align		4
        /*0010*/ 	.word	0x00000000
	.align		4
        /*0014*/ 	.word	0xfffffffd
	.align		4
        /*0018*/ 	.word	0x00000000
	.align		4
        /*001c*/ 	.word	0xfffffffc


//--------------------- .text._Z6kernelPiS_S_ii   --------------------------
	.section	.text._Z6kernelPiS_S_ii,"ax",@progbits
	.align	128
        .global         _Z6kernelPiS_S_ii
        .type           _Z6kernelPiS_S_ii,@function
        .size           _Z6kernelPiS_S_ii,(.L_x_7 - _Z6kernelPiS_S_ii)
        .other          _Z6kernelPiS_S_ii,@"STO_CUDA_ENTRY STV_DEFAULT"
_Z6kernelPiS_S_ii:
.text._Z6kernelPiS_S_ii:
[----:B------:R-:W-:Y:S01]  /*0000*/  LDC R1, c[0x0][0x37c] ;  /* 0x0000df00ff017b82 */ /* 0x000fe20000000800 */
[----:B------:R-:W0:Y:S07]  /*0010*/  S2R R3, SR_TID.X ;  /* 0x0000000000037919 */ /* 0x000e2e0000002100 */
[----:B------:R-:W0:Y:S08]  /*0020*/  S2UR UR4, SR_CTAID.X ;  /* 0x00000000000479c3 */ /* 0x000e300000002500 */
[----:B------:R-:W0:Y:S08]  /*0030*/  LDC R2, c[0x0][0x360] ;  /* 0x0000d800ff027b82 */ /* 0x000e300000000800 */
[----:B------:R-:W1:Y:S01]  /*0040*/  LDC R0, c[0x0][0x39c] ;  /* 0x0000e700ff007b82 */ /* 0x000e620000000800 */
[----:B0-----:R-:W-:-:S05]  /*0050*/  IMAD R3, R2, UR4, R3 ;  /* 0x0000000402037c24 */ /* 0x001fca000f8e0203 */
[----:B-1----:R-:W-:-:S13]  /*0060*/  ISETP.GE.AND P0, PT, R3, R0, PT ;  /* 0x000000000300720c */ /* 0x002fda0003f06270 */
[----:B------:R-:W-:Y:S05]  /*0070*/  @P0 EXIT ;  /* 0x000000000000094d */ /* 0x000fea0003800000 */
[----:B------:R-:W0:Y:S01]  /*0080*/  LDCU UR6, c[0x0][0x398] ;  /* 0x00007300ff0677ac */ /* 0x000e220008000800 */
[----:B------:R-:W-:Y:S01]  /*0090*/  HFMA2 R17, -RZ, RZ, 0, 0 ;  /* 0x00000000ff117431 */ /* 0x000fe200000001ff */
[----:B------:R-:W1:Y:S01]  /*00a0*/  LDCU.64 UR10, c[0x0][0x358] ;  /* 0x00006b00ff0a77ac */ /* 0x000e620008000a00 */
[----:B0-----:R-:W-:-:S09]  /*00b0*/  UISETP.GE.AND UP0, UPT, UR6, 0x1, UPT ;  /* 0x000000010600788c */ /* 0x001fd2000bf06270 */
[----:B-1----:R-:W-:Y:S05]  /*00c0*/  BRA.U !UP0, `(.L_x_0) ;  /* 0x0000000908b47547 */ /* 0x002fea000b800000 */
[----:B------:R-:W-:Y:S01]  /*00d0*/  UISETP.GE.U32.AND UP1, UPT, UR6, 0x10, UPT ;  /* 0x000000100600788c */ /* 0x000fe2000bf26070 */
[----:B------:R-:W-:Y:S01]  /*00e0*/  MOV R2, RZ ;  /* 0x000000ff00027202 */ /* 0x000fe20000000f00 */
[----:B------:R-:W-:Y:S01]  /*00f0*/  ULOP3.LUT UR7, UR6, 0xf, URZ, 0xc0, !UPT ;  /* 0x0000000f06077892 */ /* 0x000fe2000f8ec0ff */
[----:B------:R-:W-:-:S03]  /*0100*/  MOV R17, RZ ;  /* 0x000000ff00117202 */ /* 0x000fc60000000f00 */
[----:B------:R-:W-:-:S03]  /*0110*/  UISETP.NE.AND UP0, UPT, UR7, URZ, UPT ;  /* 0x000000ff0700728c */ /* 0x000fc6000bf05270 */
[----:B------:R-:W-:Y:S08]  /*0120*/  BRA.U !UP1, `(.L_x_1) ;  /* 0x0000000509447547 */ /* 0x000ff0000b800000 */
[----:B------:R-:W0:Y:S01]  /*0130*/  LDCU.64 UR4, c[0x0][0x380] ;  /* 0x00007000ff0477ac */ /* 0x000e220008000a00 */
[----:B------:R-:W-:Y:S02]  /*0140*/  MOV R17, RZ ;  /* 0x000000ff00117202 */ /* 0x000fe40000000f00 */
[----:B------:R-:W-:Y:S01]  /*0150*/  MOV R5, R3 ;  /* 0x0000000300057202 */ /* 0x000fe20000000f00 */
[----:B------:R-:W-:-:S04]  /*0160*/  ULOP3.LUT UR8, UR6, 0x7ffffff0, URZ, 0xc0, !UPT ;  /* 0x7ffffff006087892 */ /* 0x000fc8000f8ec0ff */
[----:B------:R-:W-:Y:S02]  /*0170*/  UIADD3 UR9, UPT, UPT, -UR8, URZ, URZ ;  /* 0x000000ff08097290 */ /* 0x000fe4000fffe1ff */
[----:B------:R-:W-:Y:S01]  /*0180*/  MOV R2, UR8 ;  /* 0x0000000800027c02 */ /* 0x000fe20008000f00 */
[----:B0-----:R-:W-:-:S04]  /*0190*/  UIADD3 UR4, UP1, UPT, UR4, 0x20, URZ ;  /* 0x0000002004047890 */ /* 0x001fc8000ff3e0ff */
[----:B------:R-:W-:Y:S02]  /*01a0*/  UIADD3.X UR5, UPT, UPT, URZ, UR5, URZ, UP1, !UPT ;  /* 0x00000005ff057290 */ /* 0x000fe40008ffe4ff */
[----:B------:R-:W-:-:S04]  /*01b0*/  MOV R10, UR4 ;  /* 0x00000004000a7c02 */ /* 0x000fc80008000f00 */
[----:B------:R-:W-:-:S07]  /*01c0*/  MOV R11, UR5 ;  /* 0x00000005000b7c02 */ /* 0x000fce0008000f00 */
.L_x_2:
[----:B------:R-:W0:Y:S01]  /*01d0*/  LDC.64 R8, c[0x0][0x388] ;  /* 0x0000e200ff087b82 */ /* 0x000e220000000a00 */
[----:B------:R-:W2:Y:S04]  /*01e0*/  LDG.E R26, desc[UR10][R10.64+-0x20] ;  /* 0xffffe00a0a1a7981 */ /* 0x000ea8000c1e1900 */
[----:B------:R-:W3:Y:S04]  /*01f0*/  LDG.E R19, desc[UR10][R10.64+-0x1c] ;  /* 0xffffe40a0a137981 */ /* 0x000ee8000c1e1900 */
[----:B------:R-:W4:Y:S04]  /*0200*/  LDG.E R27, desc[UR10][R10.64+-0x18] ;  /* 0xffffe80a0a1b7981 */ /* 0x000f28000c1e1900 */
[----:B------:R-:W5:Y:S04]  /*0210*/  LDG.E R4, desc[UR10][R10.64+-0x14] ;  /* 0xffffec0a0a047981 */ /* 0x000f68000c1e1900 */
[----:B------:R-:W5:Y:S01]  /*0220*/  LDG.E R20, desc[UR10][R10.64+-0x8] ;  /* 0xfffff80a0a147981 */ /* 0x000f62000c1e1900 */
[----:B0-----:R-:W-:-:S05]  /*0230*/  IMAD.WIDE R8, R5, 0x4, R8 ;  /* 0x0000000405087825 */ /* 0x001fca00078e0208 */
[----:B------:R-:W2:Y:S01]  /*0240*/  LDG.E R16, desc[UR10][R8.64] ;  /* 0x0000000a08107981 */ /* 0x000ea2000c1e1900 */
[----:B------:R-:W-:-:S05]  /*0250*/  IMAD.WIDE R12, R0, 0x4, R8 ;  /* 0x00000004000c7825 */ /* 0x000fca00078e0208 */
[----:B------:R-:W3:Y:S01]  /*0260*/  LDG.E R18, desc[UR10][R12.64] ;  /* 0x0000000a0c127981 */ /* 0x000ee2000c1e1900 */
[----:B------:R-:W-:-:S03]  /*0270*/  IMAD.WIDE R22, R0, 0x4, R12 ;  /* 0x0000000400167825 */ /* 0x000fc600078e020c */
[----:B------:R-:W5:Y:S01]  /*0280*/  LDG.E R9, desc[UR10][R10.64+-0x10] ;  /* 0xfffff00a0a097981 */ /* 0x000f62000c1e1900 */
[----:B------:R-:W-:-:S03]  /*0290*/  IMAD.WIDE R14, R0, 0x4, R22 ;  /* 0x00000004000e7825 */ /* 0x000fc600078e0216 */
[----:B------:R-:W4:Y:S04]  /*02a0*/  LDG.E R24, desc[UR10][R22.64] ;  /* 0x0000000a16187981 */ /* 0x000f28000c1e1900 */
[----:B------:R-:W5:Y:S01]  /*02b0*/  LDG.E R7, desc[UR10][R14.64] ;  /* 0x0000000a0e077981 */ /* 0x000f62000c1e1900 */
[----:B------:R-:W-:-:S03]  /*02c0*/  IMAD.WIDE R28, R0, 0x4, R14 ;  /* 0x00000004001c7825 */ /* 0x000fc600078e020e */
[----:B------:R-:W5:Y:S04]  /*02d0*/  LDG.E R8, desc[UR10][R10.64+-0xc] ;  /* 0xfffff40a0a087981 */ /* 0x000f68000c1e1900 */
[----:B------:R0:W5:Y:S02]  /*02e0*/  LDG.E R6, desc[UR10][R28.64] ;  /* 0x0000000a1c067981 */ /* 0x000164000c1e1900 */
[----:B0-----:R-:W-:-:S05]  /*02f0*/  IMAD.WIDE R28, R0, 0x4, R28 ;  /* 0x00000004001c7825 */ /* 0x001fca00078e021c */
[----:B------:R-:W5:Y:S01]  /*0300*/  LDG.E R21, desc[UR10][R28.64] ;  /* 0x0000000a1c157981 */ /* 0x000f62000c1e1900 */
[----:B------:R-:W-:-:S05]  /*0310*/  IMAD.WIDE R22, R0, 0x4, R28 ;  /* 0x0000000400167825 */ /* 0x000fca00078e021c */
[----:B------:R0:W5:Y:S01]  /*0320*/  LDG.E R25, desc[UR10][R22.64] ;  /* 0x0000000a16197981 */ /* 0x000162000c1e1900 */
[----:B------:R-:W-:-:S03]  /*0330*/  IMAD.WIDE R12, R0, 0x4, R22 ;  /* 0x00000004000c7825 */ /* 0x000fc600078e0216 */
[----:B------:R-:W5:Y:S01]  /*0340*/  LDG.E R29, desc[UR10][R10.64+-0x4] ;  /* 0xfffffc0a0a1d7981 */ /* 0x000f62000c1e1900 */
[----:B------:R-:W-:-:S03]  /*0350*/  IMAD.WIDE R14, R0, 0x4, R12 ;  /* 0x00000004000e7825 */ /* 0x000fc600078e020c */
[----:B------:R-:W5:Y:S04]  /*0360*/  LDG.E R28, desc[UR10][R10.64+0x18] ;  /* 0x0000180a0a1c7981 */ /* 0x000f68000c1e1900 */
[----:B------:R-:W5:Y:S04]  /*0370*/  LDG.E R12, desc[UR10][R12.64] ;  /* 0x0000000a0c0c7981 */ /* 0x000f68000c1e1900 */
[----:B------:R-:W5:Y:S01]  /*0380*/  LDG.E R13, desc[UR10][R10.64+0x8] ;  /* 0x0000080a0a0d7981 */ /* 0x000f62000c1e1900 */
[----:B--2---:R-:W-:Y:S02]  /*0390*/  IMAD R26, R26, R16, R17 ;  /* 0x000000101a1a7224 */ /* 0x004fe400078e0211 */
[----:B------:R-:W-:-:S02]  /*03a0*/  IMAD.WIDE R16, R0, 0x4, R14 ;  /* 0x0000000400107825 */ /* 0x000fc400078e020e */
[----:B------:R-:W2:Y:S02]  /*03b0*/  LDG.E R14, desc[UR10][R14.64] ;  /* 0x0000000a0e0e7981 */ /* 0x000ea4000c1e1900 */
[----:B---3--:R-:W-:Y:S02]  /*03c0*/  IMAD R26, R19, R18, R26 ;  /* 0x00000012131a7224 */ /* 0x008fe400078e021a */
[C---:B------:R-:W-:Y:S02]  /*03d0*/  IMAD.WIDE R18, R0.reuse, 0x4, R16 ;  /* 0x0000000400127825 */ /* 0x040fe400078e0210 */
[----:B------:R-:W3:Y:S02]  /*03e0*/  LDG.E R16, desc[UR10][R16.64] ;  /* 0x0000000a10107981 */ /* 0x000ee4000c1e1900 */
[----:B0-----:R-:W-:Y:S02]  /*03f0*/  IMAD.WIDE R22, R0, 0x4, R18 ;  /* 0x0000000400167825 */ /* 0x001fe400078e0212 */
[----:B------:R-:W3:Y:S02]  /*0400*/  LDG.E R15, desc[UR10][R10.64+0xc] ;  /* 0x00000c0a0a0f7981 */ /* 0x000ee4000c1e1900 */
[----:B----4-:R-:W-:-:S02]  /*0410*/  IMAD R26, R27, R24, R26 ;  /* 0x000000181b1a7224 */ /* 0x010fc400078e021a */
[----:B------:R-:W4:Y:S04]  /*0420*/  LDG.E R18, desc[UR10][R18.64] ;  /* 0x0000000a12127981 */ /* 0x000f28000c1e1900 */
[----:B------:R-:W2:Y:S01]  /*0430*/  LDG.E R24, desc[UR10][R10.64] ;  /* 0x0000000a0a187981 */ /* 0x000ea2000c1e1900 */
[----:B-----5:R-:W-:Y:S02]  /*0440*/  IMAD R7, R4, R7, R26 ;  /* 0x0000000704077224 */ /* 0x020fe400078e021a */
[C---:B------:R-:W-:Y:S01]  /*0450*/  IMAD.WIDE R26, R0.reuse, 0x4, R22 ;  /* 0x00000004001a7825 */ /* 0x040fe200078e0216 */
[----:B------:R-:W3:Y:S03]  /*0460*/  LDG.E R4, desc[UR10][R10.64+0x4] ;  /* 0x0000040a0a047981 */ /* 0x000ee6000c1e1900 */
[----:B------:R-:W-:Y:S01]  /*0470*/  IMAD R9, R9, R6, R7 ;  /* 0x0000000609097224 */ /* 0x000fe200078e0207 */
[----:B------:R-:W5:Y:S01]  /*0480*/  LDG.E R22, desc[UR10][R22.64] ;  /* 0x0000000a16167981 */ /* 0x000f62000c1e1900 */
[----:B------:R-:W-:-:S03]  /*0490*/  IMAD.WIDE R6, R0, 0x4, R26 ;  /* 0x0000000400067825 */ /* 0x000fc600078e021a */
[----:B------:R-:W5:Y:S04]  /*04a0*/  LDG.E R26, desc[UR10][R26.64] ;  /* 0x0000000a1a1a7981 */ /* 0x000f68000c1e1900 */
[----:B------:R-:W5:Y:S01]  /*04b0*/  LDG.E R17, desc[UR10][R10.64+0x10] ;  /* 0x0000100a0a117981 */ /* 0x000f62000c1e1900 */
[----:B------:R-:W-:Y:S02]  /*04c0*/  IMAD R21, R8, R21, R9 ;  /* 0x0000001508157224 */ /* 0x000fe400078e0209 */
[----:B------:R-:W-:Y:S01]  /*04d0*/  IMAD.WIDE R8, R0, 0x4, R6 ;  /* 0x0000000400087825 */ /* 0x000fe200078e0206 */
[----:B------:R-:W5:Y:S04]  /*04e0*/  LDG.E R23, desc[UR10][R10.64+0x14] ;  /* 0x0000140a0a177981 */ /* 0x000f68000c1e1900 */
[----:B------:R0:W5:Y:S04]  /*04f0*/  LDG.E R6, desc[UR10][R6.64] ;  /* 0x0000000a06067981 */ /* 0x000168000c1e1900 */
[----:B------:R-:W5:Y:S01]  /*0500*/  LDG.E R19, desc[UR10][R8.64] ;  /* 0x0000000a08137981 */ /* 0x000f62000c1e1900 */
[----:B0-----:R-:W-:-:S02]  /*0510*/  IMAD R7, R20, R25, R21 ;  /* 0x0000001914077224 */ /* 0x001fc400078e0215 */
[----:B------:R-:W-:Y:S01]  /*0520*/  IMAD.WIDE R20, R0, 0x4, R8 ;  /* 0x0000000400147825 */ /* 0x000fe200078e0208 */
[----:B------:R0:W5:Y:S05]  /*0530*/  LDG.E R25, desc[UR10][R10.64+0x1c] ;  /* 0x00001c0a0a197981 */ /* 0x00016a000c1e1900 */
[----:B------:R-:W5:Y:S01]  /*0540*/  LDG.E R20, desc[UR10][R20.64] ;  /* 0x0000000a14147981 */ /* 0x000f62000c1e1900 */
[----:B------:R-:W-:Y:S01]  /*0550*/  IMAD R29, R29, R12, R7 ;  /* 0x0000000c1d1d7224 */ /* 0x000fe200078e0207 */
[----:B------:R-:W-:-:S04]  /*0560*/  UIADD3 UR9, UPT, UPT, UR9, 0x10, URZ ;  /* 0x0000001009097890 */ /* 0x000fc8000fffe0ff */
[----:B------:R-:W-:Y:S01]  /*0570*/  UISETP.NE.AND UP1, UPT, UR9, URZ, UPT ;  /* 0x000000ff0900728c */ /* 0x000fe2000bf25270 */
[----:B0-----:R-:W-:Y:S02]  /*0580*/  IADD3 R10, P0, PT, R10, 0x40, RZ ;  /* 0x000000400a0a7810 */ /* 0x001fe40007f1e0ff */
[----:B------:R-:W-:Y:S02]  /*0590*/  LEA R5, R0, R5, 0x4 ;  /* 0x0000000500057211 */ /* 0x000fe400078e20ff */
[----:B------:R-:W-:Y:S01]  /*05a0*/  IADD3.X R11, PT, PT, RZ, R11, RZ, P0, !PT ;  /* 0x0000000bff0b7210 */ /* 0x000fe200007fe4ff */
[----:B--2---:R-:W-:-:S04]  /*05b0*/  IMAD R29, R24, R14, R29 ;  /* 0x0000000e181d7224 */ /* 0x004fc800078e021d */
[----:B---3--:R-:W-:-:S04]  /*05c0*/  IMAD R4, R4, R16, R29 ;  /* 0x0000001004047224 */ /* 0x008fc800078e021d */
[----:B----4-:R-:W-:-:S04]  /*05d0*/  IMAD R4, R13, R18, R4 ;  /* 0x000000120d047224 */ /* 0x010fc800078e0204 */
[----:B-----5:R-:W-:-:S04]  /*05e0*/  IMAD R4, R15, R22, R4 ;  /* 0x000000160f047224 */ /* 0x020fc800078e0204 */
[----:B------:R-:W-:-:S04]  /*05f0*/  IMAD R4, R17, R26, R4 ;  /* 0x0000001a11047224 */ /* 0x000fc800078e0204 */
[----:B------:R-:W-:-:S04]  /*0600*/  IMAD R4, R23, R6, R4 ;  /* 0x0000000617047224 */ /* 0x000fc800078e0204 */
[----:B------:R-:W-:-:S04]  /*0610*/  IMAD R4, R28, R19, R4 ;  /* 0x000000131c047224 */ /* 0x000fc800078e0204 */
[----:B------:R-:W-:Y:S01]  /*0620*/  IMAD R17, R25, R20, R4 ;  /* 0x0000001419117224 */ /* 0x000fe200078e0204 */
[----:B------:R-:W-:Y:S06]  /*0630*/  BRA.U UP1, `(.L_x_2) ;  /* 0xfffffff901e47547 */ /* 0x000fec000b83ffff */
.L_x_1:
[----:B------:R-:W-:Y:S05]  /*0640*/  BRA.U !UP0, `(.L_x_0) ;  /* 0x0000000508547547 */ /* 0x000fea000b800000 */
[----:B------:R-:W-:Y:S02]  /*0650*/  UISETP.GE.U32.AND UP0, UPT, UR7, 0x8, UPT ;  /* 0x000000080700788c */ /* 0x000fe4000bf06070 */
[----:B------:R-:W-:-:S04]  /*0660*/  ULOP3.LUT UR5, UR6, 0x7, URZ, 0xc0, !UPT ;  /* 0x0000000706057892 */ /* 0x000fc8000f8ec0ff */
[----:B------:R-:W-:-:S03]  /*0670*/  UISETP.NE.AND UP1, UPT, UR5, URZ, UPT ;  /* 0x000000ff0500728c */ /* 0x000fc6000bf25270 */
[----:B------:R-:W-:Y:S08]  /*0680*/  BRA.U !UP0, `(.L_x_3) ;  /* 0x0000000108947547 */ /* 0x000ff0000b800000 */
[----:B------:R-:W0:Y:S01]  /*0690*/  LDC.64 R12, c[0x0][0x388] ;  /* 0x0000e200ff0c7b82 */ /* 0x000e220000000a00 */
[----:B------:R-:W-:-:S07]  /*06a0*/  IMAD R7, R2, R0, R3 ;  /* 0x0000000002077224 */ /* 0x000fce00078e0203 */
[----:B------:R-:W1:Y:S01]  /*06b0*/  LDC.64 R4, c[0x0][0x380] ;  /* 0x0000e000ff047b82 */ /* 0x000e620000000a00 */
[----:B0-----:R-:W-:-:S05]  /*06c0*/  IMAD.WIDE R12, R7, 0x4, R12 ;  /* 0x00000004070c7825 */ /* 0x001fca00078e020c */
[----:B------:R0:W2:Y:S01]  /*06d0*/  LDG.E R16, desc[UR10][R12.64] ;  /* 0x0000000a0c107981 */ /* 0x0000a2000c1e1900 */
[----:B------:R-:W-:-:S04]  /*06e0*/  IMAD.WIDE R14, R0, 0x4, R12 ;  /* 0x00000004000e7825 */ /* 0x000fc800078e020c */
[----:B-1----:R-:W-:Y:S01]  /*06f0*/  IMAD.WIDE.U32 R4, R2, 0x4, R4 ;  /* 0x0000000402047825 */ /* 0x002fe200078e0004 */
[----:B------:R1:W3:Y:S03]  /*0700*/  LDG.E R20, desc[UR10][R14.64] ;  /* 0x0000000a0e147981 */ /* 0x0002e6000c1e1900 */
[C---:B------:R-:W-:Y:S01]  /*0710*/  IMAD.WIDE R22, R0.reuse, 0x4, R14 ;  /* 0x0000000400167825 */ /* 0x040fe200078e020e */
[----:B------:R-:W2:Y:S04]  /*0720*/  LDG.E R18, desc[UR10][R4.64] ;  /* 0x0000000a04127981 */ /* 0x000ea8000c1e1900 */
[----:B------:R-:W3:Y:S01]  /*0730*/  LDG.E R19, desc[UR10][R4.64+0x4] ;  /* 0x0000040a04137981 */ /* 0x000ee2000c1e1900 */
[----:B------:R-:W-:-:S03]  /*0740*/  IMAD.WIDE R8, R0, 0x4, R22 ;  /* 0x0000000400087825 */ /* 0x000fc600078e0216 */
[----:B------:R-:W4:Y:S01]  /*0750*/  LDG.E R22, desc[UR10][R22.64] ;  /* 0x0000000a16167981 */ /* 0x000f22000c1e1900 */
[----:B------:R-:W-:-:S03]  /*0760*/  IMAD.WIDE R10, R0, 0x4, R8 ;  /* 0x00000004000a7825 */ /* 0x000fc600078e0208 */
[----:B------:R-:W4:Y:S04]  /*0770*/  LDG.E R21, desc[UR10][R4.64+0x8] ;  /* 0x0000080a04157981 */ /* 0x000f28000c1e1900 */
[----:B------:R-:W5:Y:S01]  /*0780*/  LDG.E R9, desc[UR10][R8.64] ;  /* 0x0000000a08097981 */ /* 0x000f62000c1e1900 */
[----:B------:R-:W-:-:S03]  /*0790*/  IMAD.WIDE R6, R0, 0x4, R10 ;  /* 0x0000000400067825 */ /* 0x000fc600078e020a */
[----:B------:R-:W5:Y:S01]  /*07a0*/  LDG.E R24, desc[UR10][R4.64+0xc] ;  /* 0x00000c0a04187981 */ /* 0x000f62000c1e1900 */
[----:B0-----:R-:W-:-:S03]  /*07b0*/  IMAD.WIDE R12, R0, 0x4, R6 ;  /* 0x00000004000c7825 */ /* 0x001fc600078e0206 */
[----:B------:R-:W5:Y:S04]  /*07c0*/  LDG.E R10, desc[UR10][R10.64] ;  /* 0x0000000a0a0a7981 */ /* 0x000f68000c1e1900 */
[----:B------:R-:W5:Y:S01]  /*07d0*/  LDG.E R25, desc[UR10][R4.64+0x10] ;  /* 0x0000100a04197981 */ /* 0x000f62000c1e1900 */
[----:B-1----:R-:W-:-:S03]  /*07e0*/  IMAD.WIDE R14, R0, 0x4, R12 ;  /* 0x00000004000e7825 */ /* 0x002fc600078e020c */
[----:B------:R-:W5:Y:S04]  /*07f0*/  LDG.E R7, desc[UR10][R6.64] ;  /* 0x0000000a06077981 */ /* 0x000f68000c1e1900 */
[----:B------:R-:W5:Y:S04]  /*0800*/  LDG.E R26, desc[UR10][R4.64+0x14] ;  /* 0x0000140a041a7981 */ /* 0x000f68000c1e1900 */
[----:B------:R-:W5:Y:S04]  /*0810*/  LDG.E R12, desc[UR10][R12.64] ;  /* 0x0000000a0c0c7981 */ /* 0x000f68000c1e1900 */
[----:B------:R-:W5:Y:S04]  /*0820*/  LDG.E R23, desc[UR10][R4.64+0x18] ;  /* 0x0000180a04177981 */ /* 0x000f68000c1e1900 */
[----:B------:R-:W5:Y:S04]  /*0830*/  LDG.E R14, desc[UR10][R14.64] ;  /* 0x0000000a0e0e7981 */ /* 0x000f68000c1e1900 */
[----:B------:R-:W5:Y:S01]  /*0840*/  LDG.E R8, desc[UR10][R4.64+0x1c] ;  /* 0x00001c0a04087981 */ /* 0x000f62000c1e1900 */
[----:B------:R-:W-:Y:S01]  /*0850*/  IADD3 R2, PT, PT, R2, 0x8, RZ ;  /* 0x0000000802027810 */ /* 0x000fe20007ffe0ff */
[----:B--2---:R-:W-:-:S04]  /*0860*/  IMAD R16, R18, R16, R17 ;  /* 0x0000001012107224 */ /* 0x004fc800078e0211 */
[----:B---3--:R-:W-:-:S04]  /*0870*/  IMAD R16, R19, R20, R16 ;  /* 0x0000001413107224 */ /* 0x008fc800078e0210 */
[----:B----4-:R-:W-:-:S04]  /*0880*/  IMAD R16, R21, R22, R16 ;  /* 0x0000001615107224 */ /* 0x010fc800078e0210 */
[----:B-----5:R-:W-:-:S04]  /*0890*/  IMAD R9, R24, R9, R16 ;  /* 0x0000000918097224 */ /* 0x020fc800078e0210 */
[----:B------:R-:W-:-:S04]  /*08a0*/  IMAD R9, R25, R10, R9 ;  /* 0x0000000a19097224 */ /* 0x000fc800078e0209 */
[----:B------:R-:W-:-:S04]  /*08b0*/  IMAD R7, R26, R7, R9 ;  /* 0x000000071a077224 */ /* 0x000fc800078e0209 */
[----:B------:R-:W-:-:S04]  /*08c0*/  IMAD R7, R23, R12, R7 ;  /* 0x0000000c17077224 */ /* 0x000fc800078e0207 */
[----:B------:R-:W-:-:S07]  /*08d0*/  IMAD R17, R8, R14, R7 ;  /* 0x0000000e08117224 */ /* 0x000fce00078e0207 */
.L_x_3:
        /* <DEDUP_REMOVED lines=8> */
[----:B0-----:R-:W-:-:S04]  /*0960*/  IMAD.WIDE R6, R9, 0x4, R6 ;  /* 0x0000000409067825 */ /* 0x001fc800078e0206 */
[----:B------:R-:W-:Y:S02]  /*0970*/  IMAD.WIDE R8, R0, 0x4, R6 ;  /* 0x0000000400087825 */ /* 0x000fe400078e0206 */
[----:B------:R-:W2:Y:S02]  /*0980*/  LDG.E R6, desc[UR10][R6.64] ;  /* 0x0000000a06067981 */ /* 0x000ea4000c1e1900 */
[----:B-1----:R-:W-:-:S04]  /*0990*/  IMAD.WIDE.U32 R4, R2, 0x4, R4 ;  /* 0x0000000402047825 */ /* 0x002fc800078e0004 */
[C---:B------:R-:W-:Y:S01]  /*09a0*/  IMAD.WIDE R10, R0.reuse, 0x4, R8 ;  /* 0x00000004000a7825 */ /* 0x040fe200078e0208 */
[----:B------:R-:W2:Y:S04]  /*09b0*/  LDG.E R14, desc[UR10][R4.64] ;  /* 0x0000000a040e7981 */ /* 0x000ea8000c1e1900 */
[----:B------:R-:W3:Y:S01]  /*09c0*/  LDG.E R8, desc[UR10][R8.64] ;  /* 0x0000000a08087981 */ /* 0x000ee2000c1e1900 */
[----:B------:R-:W-:-:S03]  /*09d0*/  IMAD.WIDE R12, R0, 0x4, R10 ;  /* 0x00000004000c7825 */ /* 0x000fc600078e020a */
[----:B------:R-:W3:Y:S04]  /*09e0*/  LDG.E R15, desc[UR10][R4.64+0x4] ;  /* 0x0000040a040f7981 */ /* 0x000ee8000c1e1900 */
[----:B------:R-:W4:Y:S04]  /*09f0*/  LDG.E R10, desc[UR10][R10.64] ;  /* 0x0000000a0a0a7981 */ /* 0x000f28000c1e1900 */
[----:B------:R-:W4:Y:S04]  /*0a00*/  LDG.E R19, desc[UR10][R4.64+0x8] ;  /* 0x0000080a04137981 */ /* 0x000f28000c1e1900 */
[----:B------:R-:W5:Y:S04]  /*0a10*/  LDG.E R12, desc[UR10][R12.64] ;  /* 0x0000000a0c0c7981 */ /* 0x000f68000c1e1900 */
[----:B------:R-:W5:Y:S01]  /*0a20*/  LDG.E R21, desc[UR10][R4.64+0xc] ;  /* 0x00000c0a04157981 */ /* 0x000f62000c1e1900 */
[----:B------:R-:W-:Y:S01]  /*0a30*/  IADD3 R2, PT, PT, R2, 0x4, RZ ;  /* 0x0000000402027810 */ /* 0x000fe20007ffe0ff */
[----:B--2---:R-:W-:-:S04]  /*0a40*/  IMAD R14, R14, R6, R17 ;  /* 0x000000060e0e7224 */ /* 0x004fc800078e0211 */
[----:B---3--:R-:W-:-:S04]  /*0a50*/  IMAD R14, R15, R8, R14 ;  /* 0x000000080f0e7224 */ /* 0x008fc800078e020e */
[----:B----4-:R-:W-:-:S04]  /*0a60*/  IMAD R14, R19, R10, R14 ;  /* 0x0000000a130e7224 */ /* 0x010fc800078e020e */
[----:B-----5:R-:W-:-:S07]  /*0a70*/  IMAD R17, R21, R12, R14 ;  /* 0x0000000c15117224 */ /* 0x020fce00078e020e */
.L_x_4:
[----:B------:R-:W-:Y:S05]  /*0a80*/  BRA.U !UP1, `(.L_x_0) ;  /* 0x0000000109447547 */ /* 0x000fea000b800000 */
[----:B------:R-:W0:Y:S01]  /*0a90*/  LDC.64 R4, c[0x0][0x380] ;  /* 0x0000e000ff047b82 */ /* 0x000e220000000a00 */
[----:B------:R-:W-:Y:S01]  /*0aa0*/  IMAD R11, R2, R0, R3 ;  /* 0x00000000020b7224 */ /* 0x000fe200078e0203 */
[----:B------:R-:W-:-:S06]  /*0ab0*/  UIADD3 UR4, UPT, UPT, -UR4, URZ, URZ ;  /* 0x000000ff04047290 */ /* 0x000fcc000fffe1ff */
[----:B------:R-:W1:Y:S01]  /*0ac0*/  LDC.64 R8, c[0x0][0x388] ;  /* 0x0000e200ff087b82 */ /* 0x000e620000000a00 */
[----:B0-----:R-:W-:-:S03]  /*0ad0*/  IMAD.WIDE.U32 R4, R2, 0x4, R4 ;  /* 0x0000000402047825 */ /* 0x001fc600078e0004 */
[----:B------:R-:W-:Y:S02]  /*0ae0*/  MOV R6, R4 ;  /* 0x0000000400067202 */ /* 0x000fe40000000f00 */
[----:B------:R-:W-:-:S07]  /*0af0*/  MOV R7, R5 ;  /* 0x0000000500077202 */ /* 0x000fce0000000f00 */
.L_x_5:
[C---:B-1----:R-:W-:Y:S01]  /*0b00*/  IMAD.WIDE R4, R11.reuse, 0x4, R8 ;  /* 0x000000040b047825 */ /* 0x042fe200078e0208 */
[----:B------:R0:W2:Y:S05]  /*0b10*/  LDG.E R2, desc[UR10][R6.64] ;  /* 0x0000000a06027981 */ /* 0x0000aa000c1e1900 */
[----:B------:R-:W2:Y:S01]  /*0b20*/  LDG.E R4, desc[UR10][R4.64] ;  /* 0x0000000a04047981 */ /* 0x000ea2000c1e1900 */
[----:B------:R-:W-:Y:S01]  /*0b30*/  UIADD3 UR4, UPT, UPT, UR4, 0x1, URZ ;  /* 0x0000000104047890 */ /* 0x000fe2000fffe0ff */
[----:B------:R-:W-:-:S03]  /*0b40*/  IADD3 R11, PT, PT, R11, R0, RZ ;  /* 0x000000000b0b7210 */ /* 0x000fc60007ffe0ff */
[----:B------:R-:W-:Y:S01]  /*0b50*/  UISETP.NE.AND UP0, UPT, UR4, URZ, UPT ;  /* 0x000000ff0400728c */ /* 0x000fe2000bf05270 */
[----:B0-----:R-:W-:-:S04]  /*0b60*/  IADD3 R6, P0, PT, R6, 0x4, RZ ;  /* 0x0000000406067810 */ /* 0x001fc80007f1e0ff */
[----:B------:R-:W-:Y:S01]  /*0b70*/  IADD3.X R7, PT, PT, RZ, R7, RZ, P0, !PT ;  /* 0x00000007ff077210 */ /* 0x000fe200007fe4ff */
[----:B--2---:R-:W-:-:S03]  /*0b80*/  IMAD R17, R2, R4, R17 ;  /* 0x0000000402117224 */ /* 0x004fc600078e0211 */
[----:B------:R-:W-:Y:S05]  /*0b90*/  BRA.U UP0, `(.L_x_5) ;  /* 0xfffffffd00d87547 */ /* 0x000fea000b83ffff */
.L_x_0:
[----:B------:R-:W0:Y:S02]  /*0ba0*/  LDC.64 R4, c[0x0][0x390] ;  /* 0x0000e400ff047b82 */ /* 0x000e240000000a00 */
[----:B0-----:R-:W-:-:S05]  /*0bb0*/  IMAD.WIDE R2, R3, 0x4, R4 ;  /* 0x0000000403027825 */ /* 0x001fca00078e0204 */
[----:B------:R-:W-:Y:S01]  /*0bc0*/  STG.E desc[UR10][R2.64], R17 ;  /* 0x0000001102007986 */ /* 0x000fe2000c10190a */
[----:B------:R-:W-:Y:S05]  /*0bd0*/  EXIT ;  /* 0x000000000000794d */ /* 0x000fea0003800000 */
.L_x_6:
[----:B------:R-:W-:-:S00]  /*0be0*/  BRA `(.L_x_6) ;  /* 0xfffffffc00fc7947 */ /* 0x000fc0000383ffff */
[----:B------:R-:W-:-:S00]  /*0bf0*/  NOP ;  /* 0x0000000000007918 */ /* 0x000fc00000000000 */
        /* <DEDUP_REMOVED lines=8> */
.L_x_7:


//--------------------- .nv.shared.reserved.0     --------------------------
	.section	.nv.shared.reserved.0,"aw",@nobits
	.weak		__nv_reservedSMEM_offset_0_alias
	.size		__nv_reservedSMEM_offset_0_alias, 0, 64
	.other		__nv_reservedSMEM_offset_0_alias,@"STO_CUDA_RESERVED_SHARED STV_DEFAULT"
__nv_reservedSMEM_offset_0_alias:
	.zero		0
	.zero		64


//--------------------- .nv.constant0._Z6kernelPiS_S_ii --------------------------
	.section	.nv.constant0._Z6kernelPiS_S_ii,"a",@progbits
	.sectionflags	@""
	.align	4
.nv.constant0._Z6kernelPiS_S_ii:
	.zero		928


//--------------------- SYMBOLS --------------------------

	.type		.nv.reservedSmem.offset0,@object
	.size		.nv.reservedSmem.offset0,0x4
